//
// Generated by NVIDIA NVVM Compiler
//
// Compiler Build ID: CL-36424714
// Cuda compilation tools, release 13.0, V13.0.88
// Based on NVVM 20.0.0
//

.version 9.0
.target sm_100
.address_size 64

	// .globl	_Z3minPKfPf

.visible .entry _Z3minPKfPf(
	.param .u64 .ptr .align 1 _Z3minPKfPf_param_0,
	.param .u64 .ptr .align 1 _Z3minPKfPf_param_1
)
.maxntid 256
{
	.reg .pred 	%p<3>;
	.reg .b32 	%r<13>;
	.reg .b32 	%f<68>;
	.reg .b64 	%rd<10>;

	ld.param.u64 	%rd2, [_Z3minPKfPf_param_0];
	ld.param.u64 	%rd3, [_Z3minPKfPf_param_1];
	mov.u32 	%r7, %ctaid.x;
	mov.u32 	%r8, %ntid.x;
	mov.u32 	%r9, %tid.x;
	mad.lo.s32 	%r1, %r7, %r8, %r9;
	setp.gt.s32 	%p1, %r1, 199;
	@%p1 bra 	$L__BB0_4;
	shl.b32 	%r11, %r1, 7;
	cvta.to.global.u64 	%rd4, %rd2;
	add.s64 	%rd1, %rd4, 64;
	mov.f32 	%f67, 0f7F7FFFFF;
	mov.b32 	%r12, 0;
$L__BB0_2:
	mul.wide.s32 	%rd5, %r11, 4;
	add.s64 	%rd6, %rd1, %rd5;
	ld.global.nc.f32 	%f4, [%rd6+-64];
	min.f32 	%f5, %f67, %f4;
	ld.global.nc.f32 	%f6, [%rd6+-60];
	min.f32 	%f7, %f5, %f6;
	ld.global.nc.f32 	%f8, [%rd6+-56];
	min.f32 	%f9, %f7, %f8;
	ld.global.nc.f32 	%f10, [%rd6+-52];
	min.f32 	%f11, %f9, %f10;
	ld.global.nc.f32 	%f12, [%rd6+-48];
	min.f32 	%f13, %f11, %f12;
	ld.global.nc.f32 	%f14, [%rd6+-44];
	min.f32 	%f15, %f13, %f14;
	ld.global.nc.f32 	%f16, [%rd6+-40];
	min.f32 	%f17, %f15, %f16;
	ld.global.nc.f32 	%f18, [%rd6+-36];
	min.f32 	%f19, %f17, %f18;
	ld.global.nc.f32 	%f20, [%rd6+-32];
	min.f32 	%f21, %f19, %f20;
	ld.global.nc.f32 	%f22, [%rd6+-28];
	min.f32 	%f23, %f21, %f22;
	ld.global.nc.f32 	%f24, [%rd6+-24];
	min.f32 	%f25, %f23, %f24;
	ld.global.nc.f32 	%f26, [%rd6+-20];
	min.f32 	%f27, %f25, %f26;
	ld.global.nc.f32 	%f28, [%rd6+-16];
	min.f32 	%f29, %f27, %f28;
	ld.global.nc.f32 	%f30, [%rd6+-12];
	min.f32 	%f31, %f29, %f30;
	ld.global.nc.f32 	%f32, [%rd6+-8];
	min.f32 	%f33, %f31, %f32;
	ld.global.nc.f32 	%f34, [%rd6+-4];
	min.f32 	%f35, %f33, %f34;
	ld.global.nc.f32 	%f36, [%rd6];
	min.f32 	%f37, %f35, %f36;
	ld.global.nc.f32 	%f38, [%rd6+4];
	min.f32 	%f39, %f37, %f38;
	ld.global.nc.f32 	%f40, [%rd6+8];
	min.f32 	%f41, %f39, %f40;
	ld.global.nc.f32 	%f42, [%rd6+12];
	min.f32 	%f43, %f41, %f42;
	ld.global.nc.f32 	%f44, [%rd6+16];
	min.f32 	%f45, %f43, %f44;
	ld.global.nc.f32 	%f46, [%rd6+20];
	min.f32 	%f47, %f45, %f46;
	ld.global.nc.f32 	%f48, [%rd6+24];
	min.f32 	%f49, %f47, %f48;
	ld.global.nc.f32 	%f50, [%rd6+28];
	min.f32 	%f51, %f49, %f50;
	ld.global.nc.f32 	%f52, [%rd6+32];
	min.f32 	%f53, %f51, %f52;
	ld.global.nc.f32 	%f54, [%rd6+36];
	min.f32 	%f55, %f53, %f54;
	ld.global.nc.f32 	%f56, [%rd6+40];
	min.f32 	%f57, %f55, %f56;
	ld.global.nc.f32 	%f58, [%rd6+44];
	min.f32 	%f59, %f57, %f58;
	ld.global.nc.f32 	%f60, [%rd6+48];
	min.f32 	%f61, %f59, %f60;
	ld.global.nc.f32 	%f62, [%rd6+52];
	min.f32 	%f63, %f61, %f62;
	ld.global.nc.f32 	%f64, [%rd6+56];
	min.f32 	%f65, %f63, %f64;
	ld.global.nc.f32 	%f66, [%rd6+60];
	min.f32 	%f67, %f65, %f66;
	add.s32 	%r12, %r12, 32;
	add.s32 	%r11, %r11, 32;
	setp.ne.s32 	%p2, %r12, 128;
	@%p2 bra 	$L__BB0_2;
	cvta.to.global.u64 	%rd7, %rd3;
	mul.wide.s32 	%rd8, %r1, 4;
	add.s64 	%rd9, %rd7, %rd8;
	st.global.f32 	[%rd9], %f67;
$L__BB0_4:
	ret;

}


// ===== COMPILED SASS (sm_100) =====

	.target	sm_100

	.elftype	@"ET_EXEC"


//--------------------- .note.nv.tkinfo           --------------------------
	.section	.note.nv.tkinfo,"",@"SHT_NOTE"
	.sectionflags	@"SHF_NOTE_NV_TKINFO"
	.tkinfo
        /*0018*/ 	.word	0x00000002
        /*0030*/ 	.string	""
        /*0030*/ 	.string	"ptxas"
        /*0030*/ 	.string	"Cuda compilation tools, release 13.0, V13.0.88"
        /*0030*/ 	.string	"Build cuda_13.0.r13.0/compiler.36424714_0"
        /*0030*/ 	.string	"-arch sm_100 -m 64 "



//--------------------- .note.nv.cuinfo           --------------------------
	.section	.note.nv.cuinfo,"",@"SHT_NOTE"
	.sectionflags	@"SHF_NOTE_NV_CUINFO"
        /*0018*/ 	.short	0x0002
        /*001a*/ 	.short	0x0064
        /*001c*/ 	.short	0x0082
	.zero		2


//--------------------- .nv.info                  --------------------------
	.section	.nv.info,"",@"SHT_CUDA_INFO"
	.align	4


	//----- nvinfo : EIATTR_REGCOUNT
	.align		4
        /*0000*/ 	.byte	0x04, 0x2f
        /*0002*/ 	.short	(.L_1 - .L_0)
	.align		4
.L_0:
        /*0004*/ 	.word	index@(_Z3minPKfPf)
        /*0008*/ 	.word	0x0000001e


	//----- nvinfo : EIATTR_FRAME_SIZE
	.align		4
.L_1:
        /*000c*/ 	.byte	0x04, 0x11
        /*000e*/ 	.short	(.L_3 - .L_2)
	.align		4
.L_2:
        /*0010*/ 	.word	index@(_Z3minPKfPf)
        /*0014*/ 	.word	0x00000000


	//----- nvinfo : EIATTR_MIN_STACK_SIZE
	.align		4
.L_3:
        /*0018*/ 	.byte	0x04, 0x12
        /*001a*/ 	.short	(.L_5 - .L_4)
	.align		4
.L_4:
        /*001c*/ 	.word	index@(_Z3minPKfPf)
        /*0020*/ 	.word	0x00000000
.L_5:


//--------------------- .nv.compat                --------------------------
	.section	.nv.compat,"",@"SHT_CUDA_COMPAT_INFO"
	.align	4
        /*0000*/ 	.byte	0x02, 0x09, 0x00, 0x00, 0x02, 0x02, 0x01, 0x00, 0x02, 0x05, 0x05, 0x00, 0x03, 0x07, 0x01, 0x01
        /*0010*/ 	.byte	0x02, 0x03, 0x00, 0x00, 0x02, 0x06, 0x01, 0x00, 0x04, 0x0b, 0x08, 0x00, 0x09, 0x00, 0x00, 0x00
        /*0020*/ 	.byte	0x00, 0x00, 0x00, 0x00


//--------------------- .nv.info._Z3minPKfPf      --------------------------
	.section	.nv.info._Z3minPKfPf,"",@"SHT_CUDA_INFO"
	.sectionflags	@""
	.align	4


	//----- nvinfo : EIATTR_CUDA_API_VERSION
	.align		4
        /*0000*/ 	.byte	0x04, 0x37
        /*0002*/ 	.short	(.L_7 - .L_6)
.L_6:
        /*0004*/ 	.word	0x00000082


	//----- nvinfo : EIATTR_KPARAM_INFO
	.align		4
.L_7:
        /*0008*/ 	.byte	0x04, 0x17
        /*000a*/ 	.short	(.L_9 - .L_8)
.L_8:
        /*000c*/ 	.word	0x00000000
        /*0010*/ 	.short	0x0001
        /*0012*/ 	.short	0x0008
        /*0014*/ 	.byte	0x00, 0xf5, 0x21, 0x00


	//----- nvinfo : EIATTR_KPARAM_INFO
	.align		4
.L_9:
        /*0018*/ 	.byte	0x04, 0x17
        /*001a*/ 	.short	(.L_11 - .L_10)
.L_10:
        /*001c*/ 	.word	0x00000000
        /*0020*/ 	.short	0x0000
        /*0022*/ 	.short	0x0000
        /*0024*/ 	.byte	0x00, 0xf5, 0x21, 0x00


	//----- nvinfo : EIATTR_SPARSE_MMA_MASK
	.align		4
.L_11:
        /*0028*/ 	.byte	0x03, 0x50
        /*002a*/ 	.short	0x0000


	//----- nvinfo : EIATTR_MAXREG_COUNT
	.align		4
        /*002c*/ 	.byte	0x03, 0x1b
        /*002e*/ 	.short	0x00ff


	//----- nvinfo : EIATTR_MERCURY_ISA_VERSION
	.align		4
        /*0030*/ 	.byte	0x03, 0x5f
        /*0032*/ 	.short	0x0101


	//----- nvinfo : EIATTR_VRC_CTA_INIT_COUNT
	.align		4
        /*0034*/ 	.byte	0x02, 0x4a
	.zero		1
	.zero		1


	//----- nvinfo : EIATTR_EXIT_INSTR_OFFSETS
	.align		4
        /*0038*/ 	.byte	0x04, 0x1c
        /*003a*/ 	.short	(.L_13 - .L_12)


	//   ....[0]....
.L_12:
        /*003c*/ 	.word	0x00000060


	//   ....[1]....
        /*0040*/ 	.word	0x00000480


	//----- nvinfo : EIATTR_MAX_THREADS
	.align		4
.L_13:
        /*0044*/ 	.byte	0x04, 0x05
        /*0046*/ 	.short	(.L_15 - .L_14)
.L_14:
        /*0048*/ 	.word	0x00000100
        /*004c*/ 	.word	0x00000001
        /*0050*/ 	.word	0x00000001


	//----- nvinfo : EIATTR_CBANK_PARAM_SIZE
	.align		4
.L_15:
        /*0054*/ 	.byte	0x03, 0x19
        /*0056*/ 	.short	0x0010


	//----- nvinfo : EIATTR_PARAM_CBANK
	.align		4
        /*0058*/ 	.byte	0x04, 0x0a
        /*005a*/ 	.short	(.L_17 - .L_16)
	.align		4
.L_16:
        /*005c*/ 	.word	index@(.nv.constant0._Z3minPKfPf)
        /*0060*/ 	.short	0x0380
        /*0062*/ 	.short	0x0010


	//----- nvinfo : EIATTR_SW_WAR
	.align		4
.L_17:
        /*0064*/ 	.byte	0x04, 0x36
        /*0066*/ 	.short	(.L_19 - .L_18)
.L_18:
        /*0068*/ 	.word	0x00000008
.L_19:


//--------------------- .nv.callgraph             --------------------------
	.section	.nv.callgraph,"",@"SHT_CUDA_CALLGRAPH"
	.align	4
	.sectionentsize	8
	.align		4
        /*0000*/ 	.word	0x00000000
	.align		4
        /*0004*/ 	.word	0xffffffff
	.align		4
        /*0008*/ 	.word	0x00000000
	.align		4
        /*000c*/ 	.word	0xfffffffe
	.align		4
        /*0010*/ 	.word	0x00000000
	.align		4
        /*0014*/ 	.word	0xfffffffd
	.align		4
        /*0018*/ 	.word	0x00000000
	.align		4
        /*001c*/ 	.word	0xfffffffc


//--------------------- .text._Z3minPKfPf         --------------------------
	.section	.text._Z3minPKfPf,"ax",@progbits
	.align	128
        .global         _Z3minPKfPf
        .type           _Z3minPKfPf,@function
        .size           _Z3minPKfPf,(.L_x_2 - _Z3minPKfPf)
        .other          _Z3minPKfPf,@"STO_CUDA_ENTRY STV_DEFAULT"
_Z3minPKfPf:
.text._Z3minPKfPf:
[----:B------:R-:W-:Y:S01]  /*0000*/  LDC R1, c[0x0][0x37c] ;  /* 0x0000df00ff017b82 */ /* 0x000fe20000000800 */
[----:B------:R-:W0:Y:S07]  /*0010*/  S2R R3, SR_TID.X ;  /* 0x0000000000037919 */ /* 0x000e2e0000002100 */
[----:B------:R-:W0:Y:S08]  /*0020*/  S2UR UR4, SR_CTAID.X ;  /* 0x00000000000479c3 */ /* 0x000e300000002500 */
[----:B------:R-:W0:Y:S02]  /*0030*/  LDC R4, c[0x0][0x360] ;  /* 0x0000d800ff047b82 */ /* 0x000e240000000800 */
[----:B0-----:R-:W-:-:S05]  /*0040*/  IMAD R4, R4, UR4, R3 ;  /* 0x0000000404047c24 */ /* 0x001fca000f8e0203 */
[----:B------:R-:W-:-:S13]  /*0050*/  ISETP.GT.AND P0, PT, R4, 0xc7, PT ;  /* 0x000000c70400780c */ /* 0x000fda0003f04270 */
[----:B------:R-:W-:Y:S05]  /*0060*/  @P0 EXIT ;  /* 0x000000000000094d */ /* 0x000fea0003800000 */
[----:B------:R-:W0:Y:S01]  /*0070*/  LDCU.64 UR6, c[0x0][0x380] ;  /* 0x00007000ff0677ac */ /* 0x000e220008000a00 */
[----:B------:R-:W-:Y:S02]  /*0080*/  IMAD.SHL.U32 R0, R4, 0x80, RZ ;  /* 0x0000008004007824 */ /* 0x000fe400078e00ff */
[----:B------:R-:W-:Y:S01]  /*0090*/  IMAD.MOV.U32 R15, RZ, RZ, 0x7f7fffff ;  /* 0x7f7fffffff0f7424 */ /* 0x000fe200078e00ff */
[----:B------:R-:W1:Y:S01]  /*00a0*/  LDCU.64 UR8, c[0x0][0x358] ;  /* 0x00006b00ff0877ac */ /* 0x000e620008000a00 */
[----:B------:R-:W-:Y:S01]  /*00b0*/  UMOV UR4, URZ ;  /* 0x000000ff00047c82 */ /* 0x000fe20008000000 */
[----:B0-----:R-:W-:-:S04]  /*00c0*/  UIADD3 UR5, UP0, UPT, UR6, 0x40, URZ ;  /* 0x0000004006057890 */ /* 0x001fc8000ff1e0ff */
[----:B-1----:R-:W-:-:S12]  /*00d0*/  UIADD3.X UR6, UPT, UPT, URZ, UR7, URZ, UP0, !UPT ;  /* 0x00000007ff067290 */ /* 0x002fd800087fe4ff */
.L_x_0:
[----:B------:R-:W-:Y:S02]  /*00e0*/  IMAD.U32 R2, RZ, RZ, UR5 ;  /* 0x00000005ff027e24 */ /* 0x000fe4000f8e00ff */
[----:B------:R-:W-:Y:S02]  /*00f0*/  IMAD.U32 R3, RZ, RZ, UR6 ;  /* 0x00000006ff037e24 */ /* 0x000fe4000f8e00ff */
[----:B------:R-:W-:-:S05]  /*0100*/  IMAD.WIDE R2, R0, 0x4, R2 ;  /* 0x0000000400027825 */ /* 0x000fca00078e0202 */
[----:B------:R-:W2:Y:S04]  /*0110*/  LDG.E.CONSTANT R16, desc[UR8][R2.64+-0x40] ;  /* 0xffffc00802107981 */ /* 0x000ea8000c1e9900 */
[----:B------:R-:W2:Y:S04]  /*0120*/  LDG.E.CONSTANT R17, desc[UR8][R2.64+-0x3c] ;  /* 0xffffc40802117981 */ /* 0x000ea8000c1e9900 */
[----:B------:R-:W3:Y:S04]  /*0130*/  LDG.E.CONSTANT R25, desc[UR8][R2.64+-0x38] ;  /* 0xffffc80802197981 */ /* 0x000ee8000c1e9900 */
[----:B------:R-:W3:Y:S04]  /*0140*/  LDG.E.CONSTANT R26, desc[UR8][R2.64+-0x34] ;  /* 0xffffcc08021a7981 */ /* 0x000ee8000c1e9900 */
[----:B------:R-:W4:Y:S04]  /*0150*/  LDG.E.CONSTANT R19, desc[UR8][R2.64+-0x30] ;  /* 0xffffd00802137981 */ /* 0x000f28000c1e9900 */
[----:B------:R-:W4:Y:S04]  /*0160*/  LDG.E.CONSTANT R20, desc[UR8][R2.64+-0x2c] ;  /* 0xffffd40802147981 */ /* 0x000f28000c1e9900 */
[----:B------:R-:W5:Y:S04]  /*0170*/  LDG.E.CONSTANT R24, desc[UR8][R2.64+-0x28] ;  /* 0xffffd80802187981 */ /* 0x000f68000c1e9900 */
        /* <DEDUP_REMOVED lines=13> */
[----:B------:R-:W5:Y:S01]  /*0250*/  LDG.E.CONSTANT R18, desc[UR8][R2.64+0x10] ;  /* 0x0000100802127981 */ /* 0x000f62000c1e9900 */
[----:B--2---:R-:W-:-:S03]  /*0260*/  FMNMX3 R16, R15, R16, R17, PT ;  /* 0x000000100f107276 */ /* 0x004fc60003800011 */
[----:B------:R-:W2:Y:S04]  /*0270*/  LDG.E.CONSTANT R17, desc[UR8][R2.64+0x14] ;  /* 0x0000140802117981 */ /* 0x000ea8000c1e9900 */
[----:B------:R-:W2:Y:S01]  /*0280*/  LDG.E.CONSTANT R15, desc[UR8][R2.64+0x1c] ;  /* 0x00001c08020f7981 */ /* 0x000ea2000c1e9900 */
[----:B---3--:R-:W-:-:S03]  /*0290*/  FMNMX3 R25, R16, R25, R26, PT ;  /* 0x0000001910197276 */ /* 0x008fc6000380001a */
[----:B------:R-:W3:Y:S04]  /*02a0*/  LDG.E.CONSTANT R16, desc[UR8][R2.64+0x18] ;  /* 0x0000180802107981 */ /* 0x000ee8000c1e9900 */
[----:B------:R-:W3:Y:S01]  /*02b0*/  LDG.E.CONSTANT R26, desc[UR8][R2.64+0x3c] ;  /* 0x00003c08021a7981 */ /* 0x000ee2000c1e9900 */
[----:B----4-:R-:W-:-:S03]  /*02c0*/  FMNMX3 R25, R25, R19, R20, PT ;  /* 0x0000001319197276 */ /* 0x010fc60003800014 */
[----:B------:R-:W4:Y:S04]  /*02d0*/  LDG.E.CONSTANT R20, desc[UR8][R2.64+0x20] ;  /* 0x0000200802147981 */ /* 0x000f28000c1e9900 */
[----:B------:R-:W4:Y:S01]  /*02e0*/  LDG.E.CONSTANT R19, desc[UR8][R2.64+0x24] ;  /* 0x0000240802137981 */ /* 0x000f22000c1e9900 */
[----:B-----5:R-:W-:-:S03]  /*02f0*/  FMNMX3 R25, R25, R24, R23, PT ;  /* 0x0000001819197276 */ /* 0x020fc60003800017 */
[----:B------:R-:W5:Y:S04]  /*0300*/  LDG.E.CONSTANT R24, desc[UR8][R2.64+0x28] ;  /* 0x0000280802187981 */ /* 0x000f68000c1e9900 */
[----:B------:R-:W5:Y:S01]  /*0310*/  LDG.E.CONSTANT R23, desc[UR8][R2.64+0x2c] ;  /* 0x00002c0802177981 */ /* 0x000f62000c1e9900 */
[----:B------:R-:W-:-:S03]  /*0320*/  FMNMX3 R27, R25, R21, R22, PT ;  /* 0x00000015191b7276 */ /* 0x000fc60003800016 */
[----:B------:R-:W5:Y:S04]  /*0330*/  LDG.E.CONSTANT R25, desc[UR8][R2.64+0x30] ;  /* 0x0000300802197981 */ /* 0x000f68000c1e9900 */
[----:B------:R-:W5:Y:S04]  /*0340*/  LDG.E.CONSTANT R22, desc[UR8][R2.64+0x34] ;  /* 0x0000340802167981 */ /* 0x000f68000c1e9900 */
[----:B------:R-:W5:Y:S01]  /*0350*/  LDG.E.CONSTANT R21, desc[UR8][R2.64+0x38] ;  /* 0x0000380802157981 */ /* 0x000f62000c1e9900 */
[----:B------:R-:W-:-:S04]  /*0360*/  FMNMX3 R5, R27, R14, R5, PT ;  /* 0x0000000e1b057276 */ /* 0x000fc80003800005 */
[----:B------:R-:W-:-:S04]  /*0370*/  FMNMX3 R5, R5, R13, R12, PT ;  /* 0x0000000d05057276 */ /* 0x000fc8000380000c */
[----:B------:R-:W-:-:S04]  /*0380*/  FMNMX3 R5, R5, R11, R10, PT ;  /* 0x0000000b05057276 */ /* 0x000fc8000380000a */
[----:B------:R-:W-:-:S04]  /*0390*/  FMNMX3 R5, R5, R9, R8, PT ;  /* 0x0000000905057276 */ /* 0x000fc80003800008 */
[----:B------:R-:W-:Y:S01]  /*03a0*/  FMNMX3 R5, R5, R7, R6, PT ;  /* 0x0000000705057276 */ /* 0x000fe20003800006 */
[----:B------:R-:W-:-:S04]  /*03b0*/  UIADD3 UR4, UPT, UPT, UR4, 0x20, URZ ;  /* 0x0000002004047890 */ /* 0x000fc8000fffe0ff */
[----:B------:R-:W-:Y:S01]  /*03c0*/  UISETP.NE.AND UP0, UPT, UR4, 0x80, UPT ;  /* 0x000000800400788c */ /* 0x000fe2000bf05270 */
[----:B------:R-:W-:Y:S01]  /*03d0*/  VIADD R0, R0, 0x20 ;  /* 0x0000002000007836 */ /* 0x000fe20000000000 */
[----:B--2---:R-:W-:-:S04]  /*03e0*/  FMNMX3 R5, R5, R18, R17, PT ;  /* 0x0000001205057276 */ /* 0x004fc80003800011 */
[----:B---3--:R-:W-:-:S04]  /*03f0*/  FMNMX3 R5, R5, R16, R15, PT ;  /* 0x0000001005057276 */ /* 0x008fc8000380000f */
[----:B----4-:R-:W-:-:S04]  /*0400*/  FMNMX3 R5, R5, R20, R19, PT ;  /* 0x0000001405057276 */ /* 0x010fc80003800013 */
[----:B-----5:R-:W-:-:S04]  /*0410*/  FMNMX3 R5, R5, R24, R23, PT ;  /* 0x0000001805057276 */ /* 0x020fc80003800017 */
[----:B------:R-:W-:-:S04]  /*0420*/  FMNMX3 R5, R5, R25, R22, PT ;  /* 0x0000001905057276 */ /* 0x000fc80003800016 */
[----:B------:R-:W-:Y:S01]  /*0430*/  FMNMX3 R15, R5, R21, R26, PT ;  /* 0x00000015050f7276 */ /* 0x000fe2000380001a */
[----:B------:R-:W-:Y:S06]  /*0440*/  BRA.U UP0, `(.L_x_0) ;  /* 0xfffffffd00247547 */ /* 0x000fec000b83ffff */
[----:B------:R-:W0:Y:S02]  /*0450*/  LDC.64 R2, c[0x0][0x388] ;  /* 0x0000e200ff027b82 */ /* 0x000e240000000a00 */
[----:B0-----:R-:W-:-:S05]  /*0460*/  IMAD.WIDE R4, R4, 0x4, R2 ;  /* 0x0000000404047825 */ /* 0x001fca00078e0202 */
[----:B------:R-:W-:Y:S01]  /*0470*/  STG.E desc[UR8][R4.64], R15 ;  /* 0x0000000f04007986 */ /* 0x000fe2000c101908 */
[----:B------:R-:W-:Y:S05]  /*0480*/  EXIT ;  /* 0x000000000000794d */ /* 0x000fea0003800000 */
.L_x_1:
[----:B------:R-:W-:-:S00]  /*0490*/  BRA `(.L_x_1) ;  /* 0xfffffffc00fc7947 */ /* 0x000fc0000383ffff */
[----:B------:R-:W-:-:S00]  /*04a0*/  NOP ;  /* 0x0000000000007918 */ /* 0x000fc00000000000 */
        /* <DEDUP_REMOVED lines=13> */
.L_x_2:


//--------------------- .nv.shared.reserved.0     --------------------------
	.section	.nv.shared.reserved.0,"aw",@nobits
	.weak		__nv_reservedSMEM_offset_0_alias
	.size		__nv_reservedSMEM_offset_0_alias, 0, 64
	.other		__nv_reservedSMEM_offset_0_alias,@"STO_CUDA_RESERVED_SHARED STV_DEFAULT"
__nv_reservedSMEM_offset_0_alias:
	.zero		0
	.zero		64


//--------------------- .nv.constant0._Z3minPKfPf --------------------------
	.section	.nv.constant0._Z3minPKfPf,"a",@progbits
	.sectionflags	@""
	.align	4
.nv.constant0._Z3minPKfPf:
	.zero		912


//--------------------- SYMBOLS --------------------------

	.type		.nv.reservedSmem.offset0,@object
	.size		.nv.reservedSmem.offset0,0x4
